//
// Generated by NVIDIA NVVM Compiler
//
// Compiler Build ID: CL-36424714
// Cuda compilation tools, release 13.0, V13.0.88
// Based on NVVM 20.0.0
//

.version 9.0
.target sm_100
.address_size 64

	// .globl	_Z13vectorAdd_q1APfS_S_

.visible .entry _Z13vectorAdd_q1APfS_S_(
	.param .u64 .ptr .align 1 _Z13vectorAdd_q1APfS_S__param_0,
	.param .u64 .ptr .align 1 _Z13vectorAdd_q1APfS_S__param_1,
	.param .u64 .ptr .align 1 _Z13vectorAdd_q1APfS_S__param_2
)
{
	.reg .b32 	%r<2>;
	.reg .b32 	%f<4>;
	.reg .b64 	%rd<11>;

	ld.param.u64 	%rd1, [_Z13vectorAdd_q1APfS_S__param_0];
	ld.param.u64 	%rd2, [_Z13vectorAdd_q1APfS_S__param_1];
	ld.param.u64 	%rd3, [_Z13vectorAdd_q1APfS_S__param_2];
	cvta.to.global.u64 	%rd4, %rd3;
	cvta.to.global.u64 	%rd5, %rd2;
	cvta.to.global.u64 	%rd6, %rd1;
	mov.u32 	%r1, %ctaid.x;
	mul.wide.u32 	%rd7, %r1, 4;
	add.s64 	%rd8, %rd6, %rd7;
	ld.global.f32 	%f1, [%rd8];
	add.s64 	%rd9, %rd5, %rd7;
	ld.global.f32 	%f2, [%rd9];
	add.f32 	%f3, %f1, %f2;
	add.s64 	%rd10, %rd4, %rd7;
	st.global.f32 	[%rd10], %f3;
	ret;

}
	// .globl	_Z13vectorAdd_q1BPfS_S_
.visible .entry _Z13vectorAdd_q1BPfS_S_(
	.param .u64 .ptr .align 1 _Z13vectorAdd_q1BPfS_S__param_0,
	.param .u64 .ptr .align 1 _Z13vectorAdd_q1BPfS_S__param_1,
	.param .u64 .ptr .align 1 _Z13vectorAdd_q1BPfS_S__param_2
)
{
	.reg .b32 	%r<2>;
	.reg .b32 	%f<4>;
	.reg .b64 	%rd<11>;

	ld.param.u64 	%rd1, [_Z13vectorAdd_q1BPfS_S__param_0];
	ld.param.u64 	%rd2, [_Z13vectorAdd_q1BPfS_S__param_1];
	ld.param.u64 	%rd3, [_Z13vectorAdd_q1BPfS_S__param_2];
	cvta.to.global.u64 	%rd4, %rd3;
	cvta.to.global.u64 	%rd5, %rd2;
	cvta.to.global.u64 	%rd6, %rd1;
	mov.u32 	%r1, %tid.x;
	mul.wide.u32 	%rd7, %r1, 4;
	add.s64 	%rd8, %rd6, %rd7;
	ld.global.f32 	%f1, [%rd8];
	add.s64 	%rd9, %rd5, %rd7;
	ld.global.f32 	%f2, [%rd9];
	add.f32 	%f3, %f1, %f2;
	add.s64 	%rd10, %rd4, %rd7;
	st.global.f32 	[%rd10], %f3;
	ret;

}
	// .globl	_Z12vectorAdd_q2PfS_S_i
.visible .entry _Z12vectorAdd_q2PfS_S_i(
	.param .u64 .ptr .align 1 _Z12vectorAdd_q2PfS_S_i_param_0,
	.param .u64 .ptr .align 1 _Z12vectorAdd_q2PfS_S_i_param_1,
	.param .u64 .ptr .align 1 _Z12vectorAdd_q2PfS_S_i_param_2,
	.param .u32 _Z12vectorAdd_q2PfS_S_i_param_3
)
{
	.reg .pred 	%p<2>;
	.reg .b32 	%r<6>;
	.reg .b32 	%f<4>;
	.reg .b64 	%rd<11>;

	ld.param.u64 	%rd1, [_Z12vectorAdd_q2PfS_S_i_param_0];
	ld.param.u64 	%rd2, [_Z12vectorAdd_q2PfS_S_i_param_1];
	ld.param.u64 	%rd3, [_Z12vectorAdd_q2PfS_S_i_param_2];
	ld.param.u32 	%r2, [_Z12vectorAdd_q2PfS_S_i_param_3];
	mov.u32 	%r3, %ctaid.x;
	mov.u32 	%r4, %ntid.x;
	mov.u32 	%r5, %tid.x;
	mad.lo.s32 	%r1, %r3, %r4, %r5;
	setp.ge.s32 	%p1, %r1, %r2;
	@%p1 bra 	$L__BB2_2;
	cvta.to.global.u64 	%rd4, %rd1;
	cvta.to.global.u64 	%rd5, %rd2;
	cvta.to.global.u64 	%rd6, %rd3;
	mul.wide.s32 	%rd7, %r1, 4;
	add.s64 	%rd8, %rd4, %rd7;
	ld.global.f32 	%f1, [%rd8];
	add.s64 	%rd9, %rd5, %rd7;
	ld.global.f32 	%f2, [%rd9];
	add.f32 	%f3, %f1, %f2;
	add.s64 	%rd10, %rd6, %rd7;
	st.global.f32 	[%rd10], %f3;
$L__BB2_2:
	ret;

}


// ===== COMPILED SASS (sm_100) =====

	.target	sm_100

	.elftype	@"ET_EXEC"


//--------------------- .note.nv.tkinfo           --------------------------
	.section	.note.nv.tkinfo,"",@"SHT_NOTE"
	.sectionflags	@"SHF_NOTE_NV_TKINFO"
	.tkinfo
        /*0018*/ 	.word	0x00000002
        /*0030*/ 	.string	""
        /*0030*/ 	.string	"ptxas"
        /*0030*/ 	.string	"Cuda compilation tools, release 13.0, V13.0.88"
        /*0030*/ 	.string	"Build cuda_13.0.r13.0/compiler.36424714_0"
        /*0030*/ 	.string	"-arch sm_100 -m 64 "



//--------------------- .note.nv.cuinfo           --------------------------
	.section	.note.nv.cuinfo,"",@"SHT_NOTE"
	.sectionflags	@"SHF_NOTE_NV_CUINFO"
        /*0018*/ 	.short	0x0002
        /*001a*/ 	.short	0x0064
        /*001c*/ 	.short	0x0082
	.zero		2


//--------------------- .nv.info                  --------------------------
	.section	.nv.info,"",@"SHT_CUDA_INFO"
	.align	4


	//----- nvinfo : EIATTR_REGCOUNT
	.align		4
        /*0000*/ 	.byte	0x04, 0x2f
        /*0002*/ 	.short	(.L_1 - .L_0)
	.align		4
.L_0:
        /*0004*/ 	.word	index@(_Z13vectorAdd_q1APfS_S_)
        /*0008*/ 	.word	0x0000000c


	//----- nvinfo : EIATTR_FRAME_SIZE
	.align		4
.L_1:
        /*000c*/ 	.byte	0x04, 0x11
        /*000e*/ 	.short	(.L_3 - .L_2)
	.align		4
.L_2:
        /*0010*/ 	.word	index@(_Z13vectorAdd_q1APfS_S_)
        /*0014*/ 	.word	0x00000000


	//----- nvinfo : EIATTR_REGCOUNT
	.align		4
.L_3:
        /*0018*/ 	.byte	0x04, 0x2f
        /*001a*/ 	.short	(.L_5 - .L_4)
	.align		4
.L_4:
        /*001c*/ 	.word	index@(_Z13vectorAdd_q1BPfS_S_)
        /*0020*/ 	.word	0x0000000c


	//----- nvinfo : EIATTR_FRAME_SIZE
	.align		4
.L_5:
        /*0024*/ 	.byte	0x04, 0x11
        /*0026*/ 	.short	(.L_7 - .L_6)
	.align		4
.L_6:
        /*0028*/ 	.word	index@(_Z13vectorAdd_q1BPfS_S_)
        /*002c*/ 	.word	0x00000000


	//----- nvinfo : EIATTR_REGCOUNT
	.align		4
.L_7:
        /*0030*/ 	.byte	0x04, 0x2f
        /*0032*/ 	.short	(.L_9 - .L_8)
	.align		4
.L_8:
        /*0034*/ 	.word	index@(_Z12vectorAdd_q2PfS_S_i)
        /*0038*/ 	.word	0x0000000c


	//----- nvinfo : EIATTR_FRAME_SIZE
	.align		4
.L_9:
        /*003c*/ 	.byte	0x04, 0x11
        /*003e*/ 	.short	(.L_11 - .L_10)
	.align		4
.L_10:
        /*0040*/ 	.word	index@(_Z12vectorAdd_q2PfS_S_i)
        /*0044*/ 	.word	0x00000000


	//----- nvinfo : EIATTR_MIN_STACK_SIZE
	.align		4
.L_11:
        /*0048*/ 	.byte	0x04, 0x12
        /*004a*/ 	.short	(.L_13 - .L_12)
	.align		4
.L_12:
        /*004c*/ 	.word	index@(_Z12vectorAdd_q2PfS_S_i)
        /*0050*/ 	.word	0x00000000


	//----- nvinfo : EIATTR_MIN_STACK_SIZE
	.align		4
.L_13:
        /*0054*/ 	.byte	0x04, 0x12
        /*0056*/ 	.short	(.L_15 - .L_14)
	.align		4
.L_14:
        /*0058*/ 	.word	index@(_Z13vectorAdd_q1BPfS_S_)
        /*005c*/ 	.word	0x00000000


	//----- nvinfo : EIATTR_MIN_STACK_SIZE
	.align		4
.L_15:
        /*0060*/ 	.byte	0x04, 0x12
        /*0062*/ 	.short	(.L_17 - .L_16)
	.align		4
.L_16:
        /*0064*/ 	.word	index@(_Z13vectorAdd_q1APfS_S_)
        /*0068*/ 	.word	0x00000000
.L_17:


//--------------------- .nv.compat                --------------------------
	.section	.nv.compat,"",@"SHT_CUDA_COMPAT_INFO"
	.align	4
        /*0000*/ 	.byte	0x02, 0x09, 0x00, 0x00, 0x02, 0x02, 0x01, 0x00, 0x02, 0x05, 0x05, 0x00, 0x03, 0x07, 0x01, 0x01
        /*0010*/ 	.byte	0x02, 0x03, 0x00, 0x00, 0x02, 0x06, 0x01, 0x00, 0x04, 0x0b, 0x08, 0x00, 0x09, 0x00, 0x00, 0x00
        /*0020*/ 	.byte	0x00, 0x00, 0x00, 0x00


//--------------------- .nv.info._Z12vectorAdd_q2PfS_S_i --------------------------
	.section	.nv.info._Z12vectorAdd_q2PfS_S_i,"",@"SHT_CUDA_INFO"
	.sectionflags	@""
	.align	4


	//----- nvinfo : EIATTR_CUDA_API_VERSION
	.align		4
        /*0000*/ 	.byte	0x04, 0x37
        /*0002*/ 	.short	(.L_19 - .L_18)
.L_18:
        /*0004*/ 	.word	0x00000082


	//----- nvinfo : EIATTR_KPARAM_INFO
	.align		4
.L_19:
        /*0008*/ 	.byte	0x04, 0x17
        /*000a*/ 	.short	(.L_21 - .L_20)
.L_20:
        /*000c*/ 	.word	0x00000000
        /*0010*/ 	.short	0x0003
        /*0012*/ 	.short	0x0018
        /*0014*/ 	.byte	0x00, 0xf0, 0x11, 0x00


	//----- nvinfo : EIATTR_KPARAM_INFO
	.align		4
.L_21:
        /*0018*/ 	.byte	0x04, 0x17
        /*001a*/ 	.short	(.L_23 - .L_22)
.L_22:
        /*001c*/ 	.word	0x00000000
        /*0020*/ 	.short	0x0002
        /*0022*/ 	.short	0x0010
        /*0024*/ 	.byte	0x00, 0xf5, 0x21, 0x00


	//----- nvinfo : EIATTR_KPARAM_INFO
	.align		4
.L_23:
        /*0028*/ 	.byte	0x04, 0x17
        /*002a*/ 	.short	(.L_25 - .L_24)
.L_24:
        /*002c*/ 	.word	0x00000000
        /*0030*/ 	.short	0x0001
        /*0032*/ 	.short	0x0008
        /*0034*/ 	.byte	0x00, 0xf5, 0x21, 0x00


	//----- nvinfo : EIATTR_KPARAM_INFO
	.align		4
.L_25:
        /*0038*/ 	.byte	0x04, 0x17
        /*003a*/ 	.short	(.L_27 - .L_26)
.L_26:
        /*003c*/ 	.word	0x00000000
        /*0040*/ 	.short	0x0000
        /*0042*/ 	.short	0x0000
        /*0044*/ 	.byte	0x00, 0xf5, 0x21, 0x00


	//----- nvinfo : EIATTR_SPARSE_MMA_MASK
	.align		4
.L_27:
        /*0048*/ 	.byte	0x03, 0x50
        /*004a*/ 	.short	0x0000


	//----- nvinfo : EIATTR_MAXREG_COUNT
	.align		4
        /*004c*/ 	.byte	0x03, 0x1b
        /*004e*/ 	.short	0x00ff


	//----- nvinfo : EIATTR_MERCURY_ISA_VERSION
	.align		4
        /*0050*/ 	.byte	0x03, 0x5f
        /*0052*/ 	.short	0x0101


	//----- nvinfo : EIATTR_VRC_CTA_INIT_COUNT
	.align		4
        /*0054*/ 	.byte	0x02, 0x4a
	.zero		1
	.zero		1


	//----- nvinfo : EIATTR_EXIT_INSTR_OFFSETS
	.align		4
        /*0058*/ 	.byte	0x04, 0x1c
        /*005a*/ 	.short	(.L_29 - .L_28)


	//   ....[0]....
.L_28:
        /*005c*/ 	.word	0x00000070


	//   ....[1]....
        /*0060*/ 	.word	0x00000130


	//----- nvinfo : EIATTR_CBANK_PARAM_SIZE
	.align		4
.L_29:
        /*0064*/ 	.byte	0x03, 0x19
        /*0066*/ 	.short	0x001c


	//----- nvinfo : EIATTR_PARAM_CBANK
	.align		4
        /*0068*/ 	.byte	0x04, 0x0a
        /*006a*/ 	.short	(.L_31 - .L_30)
	.align		4
.L_30:
        /*006c*/ 	.word	index@(.nv.constant0._Z12vectorAdd_q2PfS_S_i)
        /*0070*/ 	.short	0x0380
        /*0072*/ 	.short	0x001c


	//----- nvinfo : EIATTR_SW_WAR
	.align		4
.L_31:
        /*0074*/ 	.byte	0x04, 0x36
        /*0076*/ 	.short	(.L_33 - .L_32)
.L_32:
        /*0078*/ 	.word	0x00000008
.L_33:


//--------------------- .nv.info._Z13vectorAdd_q1BPfS_S_ --------------------------
	.section	.nv.info._Z13vectorAdd_q1BPfS_S_,"",@"SHT_CUDA_INFO"
	.sectionflags	@""
	.align	4


	//----- nvinfo : EIATTR_CUDA_API_VERSION
	.align		4
        /*0000*/ 	.byte	0x04, 0x37
        /*0002*/ 	.short	(.L_35 - .L_34)
.L_34:
        /*0004*/ 	.word	0x00000082


	//----- nvinfo : EIATTR_KPARAM_INFO
	.align		4
.L_35:
        /*0008*/ 	.byte	0x04, 0x17
        /*000a*/ 	.short	(.L_37 - .L_36)
.L_36:
        /*000c*/ 	.word	0x00000000
        /*0010*/ 	.short	0x0002
        /*0012*/ 	.short	0x0010
        /*0014*/ 	.byte	0x00, 0xf5, 0x21, 0x00


	//----- nvinfo : EIATTR_KPARAM_INFO
	.align		4
.L_37:
        /*0018*/ 	.byte	0x04, 0x17
        /*001a*/ 	.short	(.L_39 - .L_38)
.L_38:
        /*001c*/ 	.word	0x00000000
        /*0020*/ 	.short	0x0001
        /*0022*/ 	.short	0x0008
        /*0024*/ 	.byte	0x00, 0xf5, 0x21, 0x00


	//----- nvinfo : EIATTR_KPARAM_INFO
	.align		4
.L_39:
        /*0028*/ 	.byte	0x04, 0x17
        /*002a*/ 	.short	(.L_41 - .L_40)
.L_40:
        /*002c*/ 	.word	0x00000000
        /*0030*/ 	.short	0x0000
        /*0032*/ 	.short	0x0000
        /*0034*/ 	.byte	0x00, 0xf5, 0x21, 0x00


	//----- nvinfo : EIATTR_SPARSE_MMA_MASK
	.align		4
.L_41:
        /*0038*/ 	.byte	0x03, 0x50
        /*003a*/ 	.short	0x0000


	//----- nvinfo : EIATTR_MAXREG_COUNT
	.align		4
        /*003c*/ 	.byte	0x03, 0x1b
        /*003e*/ 	.short	0x00ff


	//----- nvinfo : EIATTR_MERCURY_ISA_VERSION
	.align		4
        /*0040*/ 	.byte	0x03, 0x5f
        /*0042*/ 	.short	0x0101


	//----- nvinfo : EIATTR_VRC_CTA_INIT_COUNT
	.align		4
        /*0044*/ 	.byte	0x02, 0x4a
	.zero		1
	.zero		1


	//----- nvinfo : EIATTR_EXIT_INSTR_OFFSETS
	.align		4
        /*0048*/ 	.byte	0x04, 0x1c
        /*004a*/ 	.short	(.L_43 - .L_42)


	//   ....[0]....
.L_42:
        /*004c*/ 	.word	0x000000d0


	//----- nvinfo : EIATTR_CBANK_PARAM_SIZE
	.align		4
.L_43:
        /*0050*/ 	.byte	0x03, 0x19
        /*0052*/ 	.short	0x0018


	//----- nvinfo : EIATTR_PARAM_CBANK
	.align		4
        /*0054*/ 	.byte	0x04, 0x0a
        /*0056*/ 	.short	(.L_45 - .L_44)
	.align		4
.L_44:
        /*0058*/ 	.word	index@(.nv.constant0._Z13vectorAdd_q1BPfS_S_)
        /*005c*/ 	.short	0x0380
        /*005e*/ 	.short	0x0018


	//----- nvinfo : EIATTR_SW_WAR
	.align		4
.L_45:
        /*0060*/ 	.byte	0x04, 0x36
        /*0062*/ 	.short	(.L_47 - .L_46)
.L_46:
        /*0064*/ 	.word	0x00000008
.L_47:


//--------------------- .nv.info._Z13vectorAdd_q1APfS_S_ --------------------------
	.section	.nv.info._Z13vectorAdd_q1APfS_S_,"",@"SHT_CUDA_INFO"
	.sectionflags	@""
	.align	4


	//----- nvinfo : EIATTR_CUDA_API_VERSION
	.align		4
        /*0000*/ 	.byte	0x04, 0x37
        /*0002*/ 	.short	(.L_49 - .L_48)
.L_48:
        /*0004*/ 	.word	0x00000082


	//----- nvinfo : EIATTR_KPARAM_INFO
	.align		4
.L_49:
        /*0008*/ 	.byte	0x04, 0x17
        /*000a*/ 	.short	(.L_51 - .L_50)
.L_50:
        /*000c*/ 	.word	0x00000000
        /*0010*/ 	.short	0x0002
        /*0012*/ 	.short	0x0010
        /*0014*/ 	.byte	0x00, 0xf5, 0x21, 0x00


	//----- nvinfo : EIATTR_KPARAM_INFO
	.align		4
.L_51:
        /*0018*/ 	.byte	0x04, 0x17
        /*001a*/ 	.short	(.L_53 - .L_52)
.L_52:
        /*001c*/ 	.word	0x00000000
        /*0020*/ 	.short	0x0001
        /*0022*/ 	.short	0x0008
        /*0024*/ 	.byte	0x00, 0xf5, 0x21, 0x00


	//----- nvinfo : EIATTR_KPARAM_INFO
	.align		4
.L_53:
        /*0028*/ 	.byte	0x04, 0x17
        /*002a*/ 	.short	(.L_55 - .L_54)
.L_54:
        /*002c*/ 	.word	0x00000000
        /*0030*/ 	.short	0x0000
        /*0032*/ 	.short	0x0000
        /*0034*/ 	.byte	0x00, 0xf5, 0x21, 0x00


	//----- nvinfo : EIATTR_SPARSE_MMA_MASK
	.align		4
.L_55:
        /*0038*/ 	.byte	0x03, 0x50
        /*003a*/ 	.short	0x0000


	//----- nvinfo : EIATTR_MAXREG_COUNT
	.align		4
        /*003c*/ 	.byte	0x03, 0x1b
        /*003e*/ 	.short	0x00ff


	//----- nvinfo : EIATTR_MERCURY_ISA_VERSION
	.align		4
        /*0040*/ 	.byte	0x03, 0x5f
        /*0042*/ 	.short	0x0101


	//----- nvinfo : EIATTR_VRC_CTA_INIT_COUNT
	.align		4
        /*0044*/ 	.byte	0x02, 0x4a
	.zero		1
	.zero		1


	//----- nvinfo : EIATTR_EXIT_INSTR_OFFSETS
	.align		4
        /*0048*/ 	.byte	0x04, 0x1c
        /*004a*/ 	.short	(.L_57 - .L_56)


	//   ....[0]....
.L_56:
        /*004c*/ 	.word	0x000000d0


	//----- nvinfo : EIATTR_CBANK_PARAM_SIZE
	.align		4
.L_57:
        /*0050*/ 	.byte	0x03, 0x19
        /*0052*/ 	.short	0x0018


	//----- nvinfo : EIATTR_PARAM_CBANK
	.align		4
        /*0054*/ 	.byte	0x04, 0x0a
        /*0056*/ 	.short	(.L_59 - .L_58)
	.align		4
.L_58:
        /*0058*/ 	.word	index@(.nv.constant0._Z13vectorAdd_q1APfS_S_)
        /*005c*/ 	.short	0x0380
        /*005e*/ 	.short	0x0018


	//----- nvinfo : EIATTR_SW_WAR
	.align		4
.L_59:
        /*0060*/ 	.byte	0x04, 0x36
        /*0062*/ 	.short	(.L_61 - .L_60)
.L_60:
        /*0064*/ 	.word	0x00000008
.L_61:


//--------------------- .nv.callgraph             --------------------------
	.section	.nv.callgraph,"",@"SHT_CUDA_CALLGRAPH"
	.align	4
	.sectionentsize	8
	.align		4
        /*0000*/ 	.word	0x00000000
	.align		4
        /*0004*/ 	.word	0xffffffff
	.align		4
        /*0008*/ 	.word	0x00000000
	.align		4
        /*000c*/ 	.word	0xfffffffe
	.align		4
        /*0010*/ 	.word	0x00000000
	.align		4
        /*0014*/ 	.word	0xfffffffd
	.align		4
        /*0018*/ 	.word	0x00000000
	.align		4
        /*001c*/ 	.word	0xfffffffc


//--------------------- .text._Z12vectorAdd_q2PfS_S_i --------------------------
	.section	.text._Z12vectorAdd_q2PfS_S_i,"ax",@progbits
	.align	128
        .global         _Z12vectorAdd_q2PfS_S_i
        .type           _Z12vectorAdd_q2PfS_S_i,@function
        .size           _Z12vectorAdd_q2PfS_S_i,(.L_x_3 - _Z12vectorAdd_q2PfS_S_i)
        .other          _Z12vectorAdd_q2PfS_S_i,@"STO_CUDA_ENTRY STV_DEFAULT"
_Z12vectorAdd_q2PfS_S_i:
.text._Z12vectorAdd_q2PfS_S_i:
[----:B------:R-:W-:Y:S01]  /*0000*/  LDC R1, c[0x0][0x37c] ;  /* 0x0000df00ff017b82 */ /* 0x000fe20000000800 */
[----:B------:R-:W0:Y:S07]  /*0010*/  S2R R0, SR_TID.X ;  /* 0x0000000000007919 */ /* 0x000e2e0000002100 */
[----:B------:R-:W0:Y:S01]  /*0020*/  S2UR UR4, SR_CTAID.X ;  /* 0x00000000000479c3 */ /* 0x000e220000002500 */
[----:B------:R-:W1:Y:S07]  /*0030*/  LDCU UR5, c[0x0][0x398] ;  /* 0x00007300ff0577ac */ /* 0x000e6e0008000800 */
[----:B------:R-:W0:Y:S02]  /*0040*/  LDC R9, c[0x0][0x360] ;  /* 0x0000d800ff097b82 */ /* 0x000e240000000800 */
[----:B0-----:R-:W-:-:S05]  /*0050*/  IMAD R9, R9, UR4, R0 ;  /* 0x0000000409097c24 */ /* 0x001fca000f8e0200 */
[----:B-1----:R-:W-:-:S13]  /*0060*/  ISETP.GE.AND P0, PT, R9, UR5, PT ;  /* 0x0000000509007c0c */ /* 0x002fda000bf06270 */
[----:B------:R-:W-:Y:S05]  /*0070*/  @P0 EXIT ;  /* 0x000000000000094d */ /* 0x000fea0003800000 */
[----:B------:R-:W0:Y:S01]  /*0080*/  LDC.64 R2, c[0x0][0x380] ;  /* 0x0000e000ff027b82 */ /* 0x000e220000000a00 */
[----:B------:R-:W1:Y:S07]  /*0090*/  LDCU.64 UR4, c[0x0][0x358] ;  /* 0x00006b00ff0477ac */ /* 0x000e6e0008000a00 */
[----:B------:R-:W2:Y:S08]  /*00a0*/  LDC.64 R4, c[0x0][0x388] ;  /* 0x0000e200ff047b82 */ /* 0x000eb00000000a00 */
[----:B------:R-:W3:Y:S01]  /*00b0*/  LDC.64 R6, c[0x0][0x390] ;  /* 0x0000e400ff067b82 */ /* 0x000ee20000000a00 */
[----:B0-----:R-:W-:-:S06]  /*00c0*/  IMAD.WIDE R2, R9, 0x4, R2 ;  /* 0x0000000409027825 */ /* 0x001fcc00078e0202 */
[----:B-1----:R-:W4:Y:S01]  /*00d0*/  LDG.E R2, desc[UR4][R2.64] ;  /* 0x0000000402027981 */ /* 0x002f22000c1e1900 */
[----:B--2---:R-:W-:-:S06]  /*00e0*/  IMAD.WIDE R4, R9, 0x4, R4 ;  /* 0x0000000409047825 */ /* 0x004fcc00078e0204 */
[----:B------:R-:W4:Y:S01]  /*00f0*/  LDG.E R5, desc[UR4][R4.64] ;  /* 0x0000000404057981 */ /* 0x000f22000c1e1900 */
[----:B---3--:R-:W-:-:S04]  /*0100*/  IMAD.WIDE R6, R9, 0x4, R6 ;  /* 0x0000000409067825 */ /* 0x008fc800078e0206 */
[----:B----4-:R-:W-:-:S05]  /*0110*/  FADD R9, R2, R5 ;  /* 0x0000000502097221 */ /* 0x010fca0000000000 */
[----:B------:R-:W-:Y:S01]  /*0120*/  STG.E desc[UR4][R6.64], R9 ;  /* 0x0000000906007986 */ /* 0x000fe2000c101904 */
[----:B------:R-:W-:Y:S05]  /*0130*/  EXIT ;  /* 0x000000000000794d */ /* 0x000fea0003800000 */
.L_x_0:
[----:B------:R-:W-:-:S00]  /*0140*/  BRA `(.L_x_0) ;  /* 0xfffffffc00fc7947 */ /* 0x000fc0000383ffff */
[----:B------:R-:W-:-:S00]  /*0150*/  NOP ;  /* 0x0000000000007918 */ /* 0x000fc00000000000 */
        /* <DEDUP_REMOVED lines=10> */
.L_x_3:


//--------------------- .text._Z13vectorAdd_q1BPfS_S_ --------------------------
	.section	.text._Z13vectorAdd_q1BPfS_S_,"ax",@progbits
	.align	128
        .global         _Z13vectorAdd_q1BPfS_S_
        .type           _Z13vectorAdd_q1BPfS_S_,@function
        .size           _Z13vectorAdd_q1BPfS_S_,(.L_x_4 - _Z13vectorAdd_q1BPfS_S_)
        .other          _Z13vectorAdd_q1BPfS_S_,@"STO_CUDA_ENTRY STV_DEFAULT"
_Z13vectorAdd_q1BPfS_S_:
.text._Z13vectorAdd_q1BPfS_S_:
[----:B------:R-:W-:Y:S01]  /*0000*/  LDC R1, c[0x0][0x37c] ;  /* 0x0000df00ff017b82 */ /* 0x000fe20000000800 */
[----:B------:R-:W0:Y:S07]  /*0010*/  S2R R9, SR_TID.X ;  /* 0x0000000000097919 */ /* 0x000e2e0000002100 */
[----:B------:R-:W0:Y:S01]  /*0020*/  LDC.64 R2, c[0x0][0x380] ;  /* 0x0000e000ff027b82 */ /* 0x000e220000000a00 */
[----:B------:R-:W1:Y:S07]  /*0030*/  LDCU.64 UR4, c[0x0][0x358] ;  /* 0x00006b00ff0477ac */ /* 0x000e6e0008000a00 */
[----:B------:R-:W2:Y:S08]  /*0040*/  LDC.64 R4, c[0x0][0x388] ;  /* 0x0000e200ff047b82 */ /* 0x000eb00000000a00 */
[----:B------:R-:W3:Y:S01]  /*0050*/  LDC.64 R6, c[0x0][0x390] ;  /* 0x0000e400ff067b82 */ /* 0x000ee20000000a00 */
[----:B0-----:R-:W-:-:S04]  /*0060*/  IMAD.WIDE.U32 R2, R9, 0x4, R2 ;  /* 0x0000000409027825 */ /* 0x001fc800078e0002 */
[C---:B--2---:R-:W-:Y:S02]  /*0070*/  IMAD.WIDE.U32 R4, R9.reuse, 0x4, R4 ;  /* 0x0000000409047825 */ /* 0x044fe400078e0004 */
[----:B-1----:R-:W2:Y:S04]  /*0080*/  LDG.E R2, desc[UR4][R2.64] ;  /* 0x0000000402027981 */ /* 0x002ea8000c1e1900 */
[----:B------:R-:W2:Y:S01]  /*0090*/  LDG.E R5, desc[UR4][R4.64] ;  /* 0x0000000404057981 */ /* 0x000ea2000c1e1900 */
[----:B---3--:R-:W-:-:S04]  /*00a0*/  IMAD.WIDE.U32 R6, R9, 0x4, R6 ;  /* 0x0000000409067825 */ /* 0x008fc800078e0006 */
[----:B--2---:R-:W-:-:S05]  /*00b0*/  FADD R9, R2, R5 ;  /* 0x0000000502097221 */ /* 0x004fca0000000000 */
[----:B------:R-:W-:Y:S01]  /*00c0*/  STG.E desc[UR4][R6.64], R9 ;  /* 0x0000000906007986 */ /* 0x000fe2000c101904 */
[----:B------:R-:W-:Y:S05]  /*00d0*/  EXIT ;  /* 0x000000000000794d */ /* 0x000fea0003800000 */
.L_x_1:
        /* <DEDUP_REMOVED lines=10> */
.L_x_4:


//--------------------- .text._Z13vectorAdd_q1APfS_S_ --------------------------
	.section	.text._Z13vectorAdd_q1APfS_S_,"ax",@progbits
	.align	128
        .global         _Z13vectorAdd_q1APfS_S_
        .type           _Z13vectorAdd_q1APfS_S_,@function
        .size           _Z13vectorAdd_q1APfS_S_,(.L_x_5 - _Z13vectorAdd_q1APfS_S_)
        .other          _Z13vectorAdd_q1APfS_S_,@"STO_CUDA_ENTRY STV_DEFAULT"
_Z13vectorAdd_q1APfS_S_:
.text._Z13vectorAdd_q1APfS_S_:
[----:B------:R-:W-:Y:S01]  /*0000*/  LDC R1, c[0x0][0x37c] ;  /* 0x0000df00ff017b82 */ /* 0x000fe20000000800 */
[----:B------:R-:W0:Y:S07]  /*0010*/  S2R R9, SR_CTAID.X ;  /* 0x0000000000097919 */ /* 0x000e2e0000002500 */
        /* <DEDUP_REMOVED lines=12> */
.L_x_2:
        /* <DEDUP_REMOVED lines=10> */
.L_x_5:


//--------------------- .nv.shared.reserved.0     --------------------------
	.section	.nv.shared.reserved.0,"aw",@nobits
	.weak		__nv_reservedSMEM_offset_0_alias
	.size		__nv_reservedSMEM_offset_0_alias, 0, 64
	.other		__nv_reservedSMEM_offset_0_alias,@"STO_CUDA_RESERVED_SHARED STV_DEFAULT"
__nv_reservedSMEM_offset_0_alias:
	.zero		0
	.zero		64


//--------------------- .nv.constant0._Z12vectorAdd_q2PfS_S_i --------------------------
	.section	.nv.constant0._Z12vectorAdd_q2PfS_S_i,"a",@progbits
	.sectionflags	@""
	.align	4
.nv.constant0._Z12vectorAdd_q2PfS_S_i:
	.zero		924


//--------------------- .nv.constant0._Z13vectorAdd_q1BPfS_S_ --------------------------
	.section	.nv.constant0._Z13vectorAdd_q1BPfS_S_,"a",@progbits
	.sectionflags	@""
	.align	4
.nv.constant0._Z13vectorAdd_q1BPfS_S_:
	.zero		920


//--------------------- .nv.constant0._Z13vectorAdd_q1APfS_S_ --------------------------
	.section	.nv.constant0._Z13vectorAdd_q1APfS_S_,"a",@progbits
	.sectionflags	@""
	.align	4
.nv.constant0._Z13vectorAdd_q1APfS_S_:
	.zero		920


//--------------------- SYMBOLS --------------------------

	.type		.nv.reservedSmem.offset0,@object
	.size		.nv.reservedSmem.offset0,0x4
